//
// Generated by NVIDIA NVVM Compiler
//
// Compiler Build ID: CL-36424714
// Cuda compilation tools, release 13.0, V13.0.88
// Based on NVVM 20.0.0
//

.version 9.0
.target sm_100
.address_size 64

	// .globl	_Z9reduce_v2PfS_
// _ZZ9reduce_v2PfS_E6shared has been demoted

.visible .entry _Z9reduce_v2PfS_(
	.param .u64 .ptr .align 1 _Z9reduce_v2PfS__param_0,
	.param .u64 .ptr .align 1 _Z9reduce_v2PfS__param_1
)
{
	.reg .pred 	%p<5>;
	.reg .b32 	%r<16>;
	.reg .b32 	%f<8>;
	.reg .b64 	%rd<11>;
	// demoted variable
	.shared .align 4 .b8 _ZZ9reduce_v2PfS_E6shared[4096];
	ld.param.u64 	%rd2, [_Z9reduce_v2PfS__param_0];
	ld.param.u64 	%rd1, [_Z9reduce_v2PfS__param_1];
	cvta.to.global.u64 	%rd3, %rd2;
	mov.u32 	%r1, %tid.x;
	mov.u32 	%r2, %ctaid.x;
	mov.u32 	%r15, %ntid.x;
	mul.lo.s32 	%r7, %r15, %r2;
	shl.b32 	%r8, %r7, 1;
	add.s32 	%r9, %r8, %r1;
	mul.wide.s32 	%rd4, %r9, 4;
	add.s64 	%rd5, %rd3, %rd4;
	ld.global.f32 	%f1, [%rd5];
	add.s32 	%r10, %r9, %r15;
	mul.wide.u32 	%rd6, %r10, 4;
	add.s64 	%rd7, %rd3, %rd6;
	ld.global.f32 	%f2, [%rd7];
	add.f32 	%f3, %f1, %f2;
	shl.b32 	%r11, %r1, 2;
	mov.u32 	%r12, _ZZ9reduce_v2PfS_E6shared;
	add.s32 	%r4, %r12, %r11;
	st.shared.f32 	[%r4], %f3;
	bar.sync 	0;
	setp.lt.u32 	%p1, %r15, 2;
	@%p1 bra 	$L__BB0_4;
$L__BB0_1:
	shr.u32 	%r6, %r15, 1;
	setp.ge.u32 	%p2, %r1, %r6;
	@%p2 bra 	$L__BB0_3;
	shl.b32 	%r13, %r6, 2;
	add.s32 	%r14, %r4, %r13;
	ld.shared.f32 	%f4, [%r14];
	ld.shared.f32 	%f5, [%r4];
	add.f32 	%f6, %f4, %f5;
	st.shared.f32 	[%r4], %f6;
$L__BB0_3:
	bar.sync 	0;
	setp.gt.u32 	%p3, %r15, 3;
	mov.u32 	%r15, %r6;
	@%p3 bra 	$L__BB0_1;
$L__BB0_4:
	setp.ne.s32 	%p4, %r1, 0;
	@%p4 bra 	$L__BB0_6;
	ld.shared.f32 	%f7, [_ZZ9reduce_v2PfS_E6shared];
	cvta.to.global.u64 	%rd8, %rd1;
	mul.wide.u32 	%rd9, %r2, 4;
	add.s64 	%rd10, %rd8, %rd9;
	st.global.f32 	[%rd10], %f7;
$L__BB0_6:
	ret;

}


// ===== COMPILED SASS (sm_100) =====

	.target	sm_100

	.elftype	@"ET_EXEC"


//--------------------- .note.nv.tkinfo           --------------------------
	.section	.note.nv.tkinfo,"",@"SHT_NOTE"
	.sectionflags	@"SHF_NOTE_NV_TKINFO"
	.tkinfo
        /*0018*/ 	.word	0x00000002
        /*0030*/ 	.string	""
        /*0030*/ 	.string	"ptxas"
        /*0030*/ 	.string	"Cuda compilation tools, release 13.0, V13.0.88"
        /*0030*/ 	.string	"Build cuda_13.0.r13.0/compiler.36424714_0"
        /*0030*/ 	.string	"-arch sm_100 -m 64 "



//--------------------- .note.nv.cuinfo           --------------------------
	.section	.note.nv.cuinfo,"",@"SHT_NOTE"
	.sectionflags	@"SHF_NOTE_NV_CUINFO"
        /*0018*/ 	.short	0x0002
        /*001a*/ 	.short	0x0064
        /*001c*/ 	.short	0x0082
	.zero		2


//--------------------- .nv.info                  --------------------------
	.section	.nv.info,"",@"SHT_CUDA_INFO"
	.align	4


	//----- nvinfo : EIATTR_REGCOUNT
	.align		4
        /*0000*/ 	.byte	0x04, 0x2f
        /*0002*/ 	.short	(.L_1 - .L_0)
	.align		4
.L_0:
        /*0004*/ 	.word	index@(_Z9reduce_v2PfS_)
        /*0008*/ 	.word	0x0000000e


	//----- nvinfo : EIATTR_FRAME_SIZE
	.align		4
.L_1:
        /*000c*/ 	.byte	0x04, 0x11
        /*000e*/ 	.short	(.L_3 - .L_2)
	.align		4
.L_2:
        /*0010*/ 	.word	index@(_Z9reduce_v2PfS_)
        /*0014*/ 	.word	0x00000000


	//----- nvinfo : EIATTR_MIN_STACK_SIZE
	.align		4
.L_3:
        /*0018*/ 	.byte	0x04, 0x12
        /*001a*/ 	.short	(.L_5 - .L_4)
	.align		4
.L_4:
        /*001c*/ 	.word	index@(_Z9reduce_v2PfS_)
        /*0020*/ 	.word	0x00000000
.L_5:


//--------------------- .nv.compat                --------------------------
	.section	.nv.compat,"",@"SHT_CUDA_COMPAT_INFO"
	.align	4
        /*0000*/ 	.byte	0x02, 0x09, 0x00, 0x00, 0x02, 0x02, 0x01, 0x00, 0x02, 0x05, 0x05, 0x00, 0x03, 0x07, 0x01, 0x01
        /*0010*/ 	.byte	0x02, 0x03, 0x00, 0x00, 0x02, 0x06, 0x01, 0x00, 0x04, 0x0b, 0x08, 0x00, 0x09, 0x00, 0x00, 0x00
        /*0020*/ 	.byte	0x00, 0x00, 0x00, 0x00


//--------------------- .nv.info._Z9reduce_v2PfS_ --------------------------
	.section	.nv.info._Z9reduce_v2PfS_,"",@"SHT_CUDA_INFO"
	.sectionflags	@""
	.align	4


	//----- nvinfo : EIATTR_CUDA_API_VERSION
	.align		4
        /*0000*/ 	.byte	0x04, 0x37
        /*0002*/ 	.short	(.L_7 - .L_6)
.L_6:
        /*0004*/ 	.word	0x00000082


	//----- nvinfo : EIATTR_KPARAM_INFO
	.align		4
.L_7:
        /*0008*/ 	.byte	0x04, 0x17
        /*000a*/ 	.short	(.L_9 - .L_8)
.L_8:
        /*000c*/ 	.word	0x00000000
        /*0010*/ 	.short	0x0001
        /*0012*/ 	.short	0x0008
        /*0014*/ 	.byte	0x00, 0xf5, 0x21, 0x00


	//----- nvinfo : EIATTR_KPARAM_INFO
	.align		4
.L_9:
        /*0018*/ 	.byte	0x04, 0x17
        /*001a*/ 	.short	(.L_11 - .L_10)
.L_10:
        /*001c*/ 	.word	0x00000000
        /*0020*/ 	.short	0x0000
        /*0022*/ 	.short	0x0000
        /*0024*/ 	.byte	0x00, 0xf5, 0x21, 0x00


	//----- nvinfo : EIATTR_SPARSE_MMA_MASK
	.align		4
.L_11:
        /*0028*/ 	.byte	0x03, 0x50
        /*002a*/ 	.short	0x0000


	//----- nvinfo : EIATTR_MAXREG_COUNT
	.align		4
        /*002c*/ 	.byte	0x03, 0x1b
        /*002e*/ 	.short	0x00ff


	//----- nvinfo : EIATTR_NUM_BARRIERS
	.align		4
        /*0030*/ 	.byte	0x02, 0x4c
        /*0032*/ 	.byte	0x01
	.zero		1


	//----- nvinfo : EIATTR_MERCURY_ISA_VERSION
	.align		4
        /*0034*/ 	.byte	0x03, 0x5f
        /*0036*/ 	.short	0x0101


	//----- nvinfo : EIATTR_VRC_CTA_INIT_COUNT
	.align		4
        /*0038*/ 	.byte	0x02, 0x4a
	.zero		1
	.zero		1


	//----- nvinfo : EIATTR_EXIT_INSTR_OFFSETS
	.align		4
        /*003c*/ 	.byte	0x04, 0x1c
        /*003e*/ 	.short	(.L_13 - .L_12)


	//   ....[0]....
.L_12:
        /*0040*/ 	.word	0x00000230


	//   ....[1]....
        /*0044*/ 	.word	0x000002b0


	//----- nvinfo : EIATTR_CBANK_PARAM_SIZE
	.align		4
.L_13:
        /*0048*/ 	.byte	0x03, 0x19
        /*004a*/ 	.short	0x0010


	//----- nvinfo : EIATTR_PARAM_CBANK
	.align		4
        /*004c*/ 	.byte	0x04, 0x0a
        /*004e*/ 	.short	(.L_15 - .L_14)
	.align		4
.L_14:
        /*0050*/ 	.word	index@(.nv.constant0._Z9reduce_v2PfS_)
        /*0054*/ 	.short	0x0380
        /*0056*/ 	.short	0x0010


	//----- nvinfo : EIATTR_SW_WAR
	.align		4
.L_15:
        /*0058*/ 	.byte	0x04, 0x36
        /*005a*/ 	.short	(.L_17 - .L_16)
.L_16:
        /*005c*/ 	.word	0x00000008
.L_17:


//--------------------- .nv.callgraph             --------------------------
	.section	.nv.callgraph,"",@"SHT_CUDA_CALLGRAPH"
	.align	4
	.sectionentsize	8
	.align		4
        /*0000*/ 	.word	0x00000000
	.align		4
        /*0004*/ 	.word	0xffffffff
	.align		4
        /*0008*/ 	.word	0x00000000
	.align		4
        /*000c*/ 	.word	0xfffffffe
	.align		4
        /*0010*/ 	.word	0x00000000
	.align		4
        /*0014*/ 	.word	0xfffffffd
	.align		4
        /*0018*/ 	.word	0x00000000
	.align		4
        /*001c*/ 	.word	0xfffffffc


//--------------------- .text._Z9reduce_v2PfS_    --------------------------
	.section	.text._Z9reduce_v2PfS_,"ax",@progbits
	.align	128
        .global         _Z9reduce_v2PfS_
        .type           _Z9reduce_v2PfS_,@function
        .size           _Z9reduce_v2PfS_,(.L_x_3 - _Z9reduce_v2PfS_)
        .other          _Z9reduce_v2PfS_,@"STO_CUDA_ENTRY STV_DEFAULT"
_Z9reduce_v2PfS_:
.text._Z9reduce_v2PfS_:
[----:B------:R-:W-:Y:S01]  /*0000*/  LDC R1, c[0x0][0x37c] ;  /* 0x0000df00ff017b82 */ /* 0x000fe20000000800 */
[----:B------:R-:W0:Y:S01]  /*0010*/  S2R R11, SR_CTAID.X ;  /* 0x00000000000b7919 */ /* 0x000e220000002500 */
[----:B------:R-:W0:Y:S06]  /*0020*/  LDCU UR8, c[0x0][0x360] ;  /* 0x00006c00ff0877ac */ /* 0x000e2c0008000800 */
[----:B------:R-:W1:Y:S01]  /*0030*/  LDC.64 R4, c[0x0][0x380] ;  /* 0x0000e000ff047b82 */ /* 0x000e620000000a00 */
[----:B------:R-:W2:Y:S01]  /*0040*/  S2R R9, SR_TID.X ;  /* 0x0000000000097919 */ /* 0x000ea20000002100 */
[----:B------:R-:W3:Y:S01]  /*0050*/  LDCU.64 UR6, c[0x0][0x358] ;  /* 0x00006b00ff0677ac */ /* 0x000ee20008000a00 */
[----:B0-----:R-:W-:-:S05]  /*0060*/  IMAD R0, R11, UR8, RZ ;  /* 0x000000080b007c24 */ /* 0x001fca000f8e02ff */
[----:B--2---:R-:W-:-:S04]  /*0070*/  LEA R3, R0, R9, 0x1 ;  /* 0x0000000900037211 */ /* 0x004fc800078e08ff */
[C---:B------:R-:W-:Y:S01]  /*0080*/  IADD3 R7, PT, PT, R3.reuse, UR8, RZ ;  /* 0x0000000803077c10 */ /* 0x040fe2000fffe0ff */
[----:B-1----:R-:W-:-:S04]  /*0090*/  IMAD.WIDE R2, R3, 0x4, R4 ;  /* 0x0000000403027825 */ /* 0x002fc800078e0204 */
[----:B------:R-:W-:Y:S02]  /*00a0*/  IMAD.WIDE.U32 R4, R7, 0x4, R4 ;  /* 0x0000000407047825 */ /* 0x000fe400078e0004 */
[----:B---3--:R-:W2:Y:S04]  /*00b0*/  LDG.E R2, desc[UR6][R2.64] ;  /* 0x0000000602027981 */ /* 0x008ea8000c1e1900 */
[----:B------:R-:W2:Y:S01]  /*00c0*/  LDG.E R5, desc[UR6][R4.64] ;  /* 0x0000000604057981 */ /* 0x000ea2000c1e1900 */
[----:B------:R-:W0:Y:S01]  /*00d0*/  S2UR UR5, SR_CgaCtaId ;  /* 0x00000000000579c3 */ /* 0x000e220000008800 */
[----:B------:R-:W-:Y:S01]  /*00e0*/  UMOV UR4, 0x400 ;  /* 0x0000040000047882 */ /* 0x000fe20000000000 */
[----:B------:R-:W-:Y:S01]  /*00f0*/  UISETP.GE.U32.AND UP0, UPT, UR8, 0x2, UPT ;  /* 0x000000020800788c */ /* 0x000fe2000bf06070 */
[----:B------:R-:W-:Y:S01]  /*0100*/  ISETP.NE.AND P0, PT, R9, RZ, PT ;  /* 0x000000ff0900720c */ /* 0x000fe20003f05270 */
[----:B0-----:R-:W-:-:S06]  /*0110*/  ULEA UR4, UR5, UR4, 0x18 ;  /* 0x0000000405047291 */ /* 0x001fcc000f8ec0ff */
[----:B------:R-:W-:Y:S01]  /*0120*/  LEA R7, R9, UR4, 0x2 ;  /* 0x0000000409077c11 */ /* 0x000fe2000f8e10ff */
[----:B--2---:R-:W-:-:S05]  /*0130*/  FADD R0, R2, R5 ;  /* 0x0000000502007221 */ /* 0x004fca0000000000 */
[----:B------:R0:W-:Y:S01]  /*0140*/  STS [R7], R0 ;  /* 0x0000000007007388 */ /* 0x0001e20000000800 */
[----:B------:R-:W-:Y:S06]  /*0150*/  BAR.SYNC.DEFER_BLOCKING 0x0 ;  /* 0x0000000000007b1d */ /* 0x000fec0000010000 */
[----:B------:R-:W-:Y:S05]  /*0160*/  BRA.U !UP0, `(.L_x_0) ;  /* 0x0000000108307547 */ /* 0x000fea000b800000 */
[----:B0-----:R-:W-:-:S07]  /*0170*/  IMAD.U32 R0, RZ, RZ, UR8 ;  /* 0x00000008ff007e24 */ /* 0x001fce000f8e00ff */
.L_x_1:
[----:B------:R-:W-:-:S04]  /*0180*/  SHF.R.U32.HI R6, RZ, 0x1, R0 ;  /* 0x00000001ff067819 */ /* 0x000fc80000011600 */
[----:B------:R-:W-:-:S13]  /*0190*/  ISETP.GE.U32.AND P1, PT, R9, R6, PT ;  /* 0x000000060900720c */ /* 0x000fda0003f26070 */
[----:B------:R-:W-:Y:S01]  /*01a0*/  @!P1 LEA R2, R6, R7, 0x2 ;  /* 0x0000000706029211 */ /* 0x000fe200078e10ff */
[----:B------:R-:W-:Y:S05]  /*01b0*/  @!P1 LDS R3, [R7] ;  /* 0x0000000007039984 */ /* 0x000fea0000000800 */
[----:B------:R-:W0:Y:S02]  /*01c0*/  @!P1 LDS R2, [R2] ;  /* 0x0000000002029984 */ /* 0x000e240000000800 */
[----:B0-----:R-:W-:-:S05]  /*01d0*/  @!P1 FADD R4, R2, R3 ;  /* 0x0000000302049221 */ /* 0x001fca0000000000 */
[----:B------:R1:W-:Y:S01]  /*01e0*/  @!P1 STS [R7], R4 ;  /* 0x0000000407009388 */ /* 0x0003e20000000800 */
[----:B------:R-:W-:Y:S01]  /*01f0*/  BAR.SYNC.DEFER_BLOCKING 0x0 ;  /* 0x0000000000007b1d */ /* 0x000fe20000010000 */
[----:B------:R-:W-:Y:S01]  /*0200*/  ISETP.GT.U32.AND P1, PT, R0, 0x3, PT ;  /* 0x000000030000780c */ /* 0x000fe20003f24070 */
[----:B------:R-:W-:-:S12]  /*0210*/  IMAD.MOV.U32 R0, RZ, RZ, R6 ;  /* 0x000000ffff007224 */ /* 0x000fd800078e0006 */
[----:B-1----:R-:W-:Y:S05]  /*0220*/  @P1 BRA `(.L_x_1) ;  /* 0xfffffffc00d41947 */ /* 0x002fea000383ffff */
.L_x_0:
[----:B------:R-:W-:Y:S05]  /*0230*/  @P0 EXIT ;  /* 0x000000000000094d */ /* 0x000fea0003800000 */
[----:B------:R-:W1:Y:S01]  /*0240*/  S2UR UR5, SR_CgaCtaId ;  /* 0x00000000000579c3 */ /* 0x000e620000008800 */
[----:B------:R-:W-:-:S07]  /*0250*/  UMOV UR4, 0x400 ;  /* 0x0000040000047882 */ /* 0x000fce0000000000 */
[----:B------:R-:W2:Y:S01]  /*0260*/  LDC.64 R2, c[0x0][0x388] ;  /* 0x0000e200ff027b82 */ /* 0x000ea20000000a00 */
[----:B-1----:R-:W-:Y:S01]  /*0270*/  ULEA UR4, UR5, UR4, 0x18 ;  /* 0x0000000405047291 */ /* 0x002fe2000f8ec0ff */
[----:B--2---:R-:W-:-:S08]  /*0280*/  IMAD.WIDE.U32 R2, R11, 0x4, R2 ;  /* 0x000000040b027825 */ /* 0x004fd000078e0002 */
[----:B------:R-:W1:Y:S04]  /*0290*/  LDS R5, [UR4] ;  /* 0x00000004ff057984 */ /* 0x000e680008000800 */
[----:B-1----:R-:W-:Y:S01]  /*02a0*/  STG.E desc[UR6][R2.64], R5 ;  /* 0x0000000502007986 */ /* 0x002fe2000c101906 */
[----:B------:R-:W-:Y:S05]  /*02b0*/  EXIT ;  /* 0x000000000000794d */ /* 0x000fea0003800000 */
.L_x_2:
[----:B------:R-:W-:-:S00]  /*02c0*/  BRA `(.L_x_2) ;  /* 0xfffffffc00fc7947 */ /* 0x000fc0000383ffff */
[----:B------:R-:W-:-:S00]  /*02d0*/  NOP ;  /* 0x0000000000007918 */ /* 0x000fc00000000000 */
        /* <DEDUP_REMOVED lines=10> */
.L_x_3:


//--------------------- .nv.shared._Z9reduce_v2PfS_ --------------------------
	.section	.nv.shared._Z9reduce_v2PfS_,"aw",@nobits
	.sectionflags	@""
	.align	4
.nv.shared._Z9reduce_v2PfS_:
	.zero		5120


//--------------------- .nv.shared.reserved.0     --------------------------
	.section	.nv.shared.reserved.0,"aw",@nobits
	.weak		__nv_reservedSMEM_offset_0_alias
	.size		__nv_reservedSMEM_offset_0_alias, 0, 64
	.other		__nv_reservedSMEM_offset_0_alias,@"STO_CUDA_RESERVED_SHARED STV_DEFAULT"
__nv_reservedSMEM_offset_0_alias:
	.zero		0
	.zero		64


//--------------------- .nv.constant0._Z9reduce_v2PfS_ --------------------------
	.section	.nv.constant0._Z9reduce_v2PfS_,"a",@progbits
	.sectionflags	@""
	.align	4
.nv.constant0._Z9reduce_v2PfS_:
	.zero		912


//--------------------- SYMBOLS --------------------------

	.type		.nv.reservedSmem.offset0,@object
	.size		.nv.reservedSmem.offset0,0x4
	.type		.nv.reservedSmem.cap,@object
	.size		.nv.reservedSmem.cap,0x4
